//
// Generated by NVIDIA NVVM Compiler
//
// Compiler Build ID: CL-36424714
// Cuda compilation tools, release 13.0, V13.0.88
// Based on NVVM 20.0.0
//

.version 9.0
.target sm_100
.address_size 64

	// .globl	_Z14calcDTOAKernelPdPKdPKbm

.visible .entry _Z14calcDTOAKernelPdPKdPKbm(
	.param .u64 .ptr .align 1 _Z14calcDTOAKernelPdPKdPKbm_param_0,
	.param .u64 .ptr .align 1 _Z14calcDTOAKernelPdPKdPKbm_param_1,
	.param .u64 .ptr .align 1 _Z14calcDTOAKernelPdPKdPKbm_param_2,
	.param .u64 _Z14calcDTOAKernelPdPKdPKbm_param_3
)
{
	.reg .pred 	%p<4>;
	.reg .b16 	%rs<2>;
	.reg .b32 	%r<5>;
	.reg .b64 	%rd<13>;
	.reg .b64 	%fd<4>;

	ld.param.u64 	%rd2, [_Z14calcDTOAKernelPdPKdPKbm_param_0];
	ld.param.u64 	%rd3, [_Z14calcDTOAKernelPdPKdPKbm_param_1];
	ld.param.u64 	%rd4, [_Z14calcDTOAKernelPdPKdPKbm_param_2];
	ld.param.u64 	%rd5, [_Z14calcDTOAKernelPdPKdPKbm_param_3];
	mov.u32 	%r1, %ctaid.x;
	mov.u32 	%r2, %ntid.x;
	mov.u32 	%r3, %tid.x;
	mad.lo.s32 	%r4, %r1, %r2, %r3;
	cvt.s64.s32 	%rd1, %r4;
	setp.le.u64 	%p1, %rd5, %rd1;
	@%p1 bra 	$L__BB0_4;
	setp.eq.s64 	%p2, %rd4, 0;
	@%p2 bra 	$L__BB0_3;
	cvta.to.global.u64 	%rd6, %rd4;
	add.s64 	%rd7, %rd6, %rd1;
	ld.global.u8 	%rs1, [%rd7];
	setp.eq.s16 	%p3, %rs1, 0;
	@%p3 bra 	$L__BB0_4;
$L__BB0_3:
	cvta.to.global.u64 	%rd8, %rd3;
	shl.b64 	%rd9, %rd1, 3;
	add.s64 	%rd10, %rd8, %rd9;
	ld.global.f64 	%fd1, [%rd10];
	ld.global.f64 	%fd2, [%rd10+-8];
	sub.f64 	%fd3, %fd1, %fd2;
	cvta.to.global.u64 	%rd11, %rd2;
	add.s64 	%rd12, %rd11, %rd9;
	st.global.f64 	[%rd12], %fd3;
$L__BB0_4:
	ret;

}


// ===== COMPILED SASS (sm_100) =====

	.target	sm_100

	.elftype	@"ET_EXEC"


//--------------------- .note.nv.tkinfo           --------------------------
	.section	.note.nv.tkinfo,"",@"SHT_NOTE"
	.sectionflags	@"SHF_NOTE_NV_TKINFO"
	.tkinfo
        /*0018*/ 	.word	0x00000002
        /*0030*/ 	.string	""
        /*0030*/ 	.string	"ptxas"
        /*0030*/ 	.string	"Cuda compilation tools, release 13.0, V13.0.88"
        /*0030*/ 	.string	"Build cuda_13.0.r13.0/compiler.36424714_0"
        /*0030*/ 	.string	"-arch sm_100 -m 64 "



//--------------------- .note.nv.cuinfo           --------------------------
	.section	.note.nv.cuinfo,"",@"SHT_NOTE"
	.sectionflags	@"SHF_NOTE_NV_CUINFO"
        /*0018*/ 	.short	0x0002
        /*001a*/ 	.short	0x0064
        /*001c*/ 	.short	0x0082
	.zero		2


//--------------------- .nv.info                  --------------------------
	.section	.nv.info,"",@"SHT_CUDA_INFO"
	.align	4


	//----- nvinfo : EIATTR_REGCOUNT
	.align		4
        /*0000*/ 	.byte	0x04, 0x2f
        /*0002*/ 	.short	(.L_1 - .L_0)
	.align		4
.L_0:
        /*0004*/ 	.word	index@(_Z14calcDTOAKernelPdPKdPKbm)
        /*0008*/ 	.word	0x0000000c


	//----- nvinfo : EIATTR_FRAME_SIZE
	.align		4
.L_1:
        /*000c*/ 	.byte	0x04, 0x11
        /*000e*/ 	.short	(.L_3 - .L_2)
	.align		4
.L_2:
        /*0010*/ 	.word	index@(_Z14calcDTOAKernelPdPKdPKbm)
        /*0014*/ 	.word	0x00000000


	//----- nvinfo : EIATTR_MIN_STACK_SIZE
	.align		4
.L_3:
        /*0018*/ 	.byte	0x04, 0x12
        /*001a*/ 	.short	(.L_5 - .L_4)
	.align		4
.L_4:
        /*001c*/ 	.word	index@(_Z14calcDTOAKernelPdPKdPKbm)
        /*0020*/ 	.word	0x00000000
.L_5:


//--------------------- .nv.compat                --------------------------
	.section	.nv.compat,"",@"SHT_CUDA_COMPAT_INFO"
	.align	4
        /*0000*/ 	.byte	0x02, 0x09, 0x00, 0x00, 0x02, 0x02, 0x01, 0x00, 0x02, 0x05, 0x05, 0x00, 0x03, 0x07, 0x01, 0x01
        /*0010*/ 	.byte	0x02, 0x03, 0x00, 0x00, 0x02, 0x06, 0x01, 0x00, 0x04, 0x0b, 0x08, 0x00, 0x01, 0x00, 0x00, 0x00
        /*0020*/ 	.byte	0x00, 0x00, 0x00, 0x00


//--------------------- .nv.info._Z14calcDTOAKernelPdPKdPKbm --------------------------
	.section	.nv.info._Z14calcDTOAKernelPdPKdPKbm,"",@"SHT_CUDA_INFO"
	.sectionflags	@""
	.align	4


	//----- nvinfo : EIATTR_CUDA_API_VERSION
	.align		4
        /*0000*/ 	.byte	0x04, 0x37
        /*0002*/ 	.short	(.L_7 - .L_6)
.L_6:
        /*0004*/ 	.word	0x00000082


	//----- nvinfo : EIATTR_KPARAM_INFO
	.align		4
.L_7:
        /*0008*/ 	.byte	0x04, 0x17
        /*000a*/ 	.short	(.L_9 - .L_8)
.L_8:
        /*000c*/ 	.word	0x00000000
        /*0010*/ 	.short	0x0003
        /*0012*/ 	.short	0x0018
        /*0014*/ 	.byte	0x00, 0xf0, 0x21, 0x00


	//----- nvinfo : EIATTR_KPARAM_INFO
	.align		4
.L_9:
        /*0018*/ 	.byte	0x04, 0x17
        /*001a*/ 	.short	(.L_11 - .L_10)
.L_10:
        /*001c*/ 	.word	0x00000000
        /*0020*/ 	.short	0x0002
        /*0022*/ 	.short	0x0010
        /*0024*/ 	.byte	0x00, 0xf5, 0x21, 0x00


	//----- nvinfo : EIATTR_KPARAM_INFO
	.align		4
.L_11:
        /*0028*/ 	.byte	0x04, 0x17
        /*002a*/ 	.short	(.L_13 - .L_12)
.L_12:
        /*002c*/ 	.word	0x00000000
        /*0030*/ 	.short	0x0001
        /*0032*/ 	.short	0x0008
        /*0034*/ 	.byte	0x00, 0xf5, 0x21, 0x00


	//----- nvinfo : EIATTR_KPARAM_INFO
	.align		4
.L_13:
        /*0038*/ 	.byte	0x04, 0x17
        /*003a*/ 	.short	(.L_15 - .L_14)
.L_14:
        /*003c*/ 	.word	0x00000000
        /*0040*/ 	.short	0x0000
        /*0042*/ 	.short	0x0000
        /*0044*/ 	.byte	0x00, 0xf5, 0x21, 0x00


	//----- nvinfo : EIATTR_SPARSE_MMA_MASK
	.align		4
.L_15:
        /*0048*/ 	.byte	0x03, 0x50
        /*004a*/ 	.short	0x0000


	//----- nvinfo : EIATTR_MAXREG_COUNT
	.align		4
        /*004c*/ 	.byte	0x03, 0x1b
        /*004e*/ 	.short	0x00ff


	//----- nvinfo : EIATTR_MERCURY_ISA_VERSION
	.align		4
        /*0050*/ 	.byte	0x03, 0x5f
        /*0052*/ 	.short	0x0101


	//----- nvinfo : EIATTR_VRC_CTA_INIT_COUNT
	.align		4
        /*0054*/ 	.byte	0x02, 0x4a
	.zero		1
	.zero		1


	//----- nvinfo : EIATTR_EXIT_INSTR_OFFSETS
	.align		4
        /*0058*/ 	.byte	0x04, 0x1c
        /*005a*/ 	.short	(.L_17 - .L_16)


	//   ....[0]....
.L_16:
        /*005c*/ 	.word	0x00000090


	//   ....[1]....
        /*0060*/ 	.word	0x00000130


	//   ....[2]....
        /*0064*/ 	.word	0x000001f0


	//----- nvinfo : EIATTR_CBANK_PARAM_SIZE
	.align		4
.L_17:
        /*0068*/ 	.byte	0x03, 0x19
        /*006a*/ 	.short	0x0020


	//----- nvinfo : EIATTR_PARAM_CBANK
	.align		4
        /*006c*/ 	.byte	0x04, 0x0a
        /*006e*/ 	.short	(.L_19 - .L_18)
	.align		4
.L_18:
        /*0070*/ 	.word	index@(.nv.constant0._Z14calcDTOAKernelPdPKdPKbm)
        /*0074*/ 	.short	0x0380
        /*0076*/ 	.short	0x0020


	//----- nvinfo : EIATTR_SW_WAR
	.align		4
.L_19:
        /*0078*/ 	.byte	0x04, 0x36
        /*007a*/ 	.short	(.L_21 - .L_20)
.L_20:
        /*007c*/ 	.word	0x00000008
.L_21:


//--------------------- .nv.callgraph             --------------------------
	.section	.nv.callgraph,"",@"SHT_CUDA_CALLGRAPH"
	.align	4
	.sectionentsize	8
	.align		4
        /*0000*/ 	.word	0x00000000
	.align		4
        /*0004*/ 	.word	0xffffffff
	.align		4
        /*0008*/ 	.word	0x00000000
	.align		4
        /*000c*/ 	.word	0xfffffffe
	.align		4
        /*0010*/ 	.word	0x00000000
	.align		4
        /*0014*/ 	.word	0xfffffffd
	.align		4
        /*0018*/ 	.word	0x00000000
	.align		4
        /*001c*/ 	.word	0xfffffffc


//--------------------- .text._Z14calcDTOAKernelPdPKdPKbm --------------------------
	.section	.text._Z14calcDTOAKernelPdPKdPKbm,"ax",@progbits
	.align	128
        .global         _Z14calcDTOAKernelPdPKdPKbm
        .type           _Z14calcDTOAKernelPdPKdPKbm,@function
        .size           _Z14calcDTOAKernelPdPKdPKbm,(.L_x_2 - _Z14calcDTOAKernelPdPKdPKbm)
        .other          _Z14calcDTOAKernelPdPKdPKbm,@"STO_CUDA_ENTRY STV_DEFAULT"
_Z14calcDTOAKernelPdPKdPKbm:
.text._Z14calcDTOAKernelPdPKdPKbm:
[----:B------:R-:W-:Y:S01]  /*0000*/  LDC R1, c[0x0][0x37c] ;  /* 0x0000df00ff017b82 */ /* 0x000fe20000000800 */
[----:B------:R-:W0:Y:S07]  /*0010*/  S2R R3, SR_TID.X ;  /* 0x0000000000037919 */ /* 0x000e2e0000002100 */
[----:B------:R-:W0:Y:S01]  /*0020*/  S2UR UR4, SR_CTAID.X ;  /* 0x00000000000479c3 */ /* 0x000e220000002500 */
[----:B------:R-:W1:Y:S07]  /*0030*/  LDCU.64 UR6, c[0x0][0x398] ;  /* 0x00007300ff0677ac */ /* 0x000e6e0008000a00 */
[----:B------:R-:W0:Y:S02]  /*0040*/  LDC R0, c[0x0][0x360] ;  /* 0x0000d800ff007b82 */ /* 0x000e240000000800 */
[----:B0-----:R-:W-:-:S05]  /*0050*/  IMAD R0, R0, UR4, R3 ;  /* 0x0000000400007c24 */ /* 0x001fca000f8e0203 */
[----:B-1----:R-:W-:Y:S02]  /*0060*/  ISETP.GE.U32.AND P0, PT, R0, UR6, PT ;  /* 0x0000000600007c0c */ /* 0x002fe4000bf06070 */
[----:B------:R-:W-:-:S04]  /*0070*/  SHF.R.S32.HI R5, RZ, 0x1f, R0 ;  /* 0x0000001fff057819 */ /* 0x000fc80000011400 */
[----:B------:R-:W-:-:S13]  /*0080*/  ISETP.GE.U32.AND.EX P0, PT, R5, UR7, PT, P0 ;  /* 0x0000000705007c0c */ /* 0x000fda000bf06100 */
[----:B------:R-:W-:Y:S05]  /*0090*/  @P0 EXIT ;  /* 0x000000000000094d */ /* 0x000fea0003800000 */
[----:B------:R-:W0:Y:S01]  /*00a0*/  LDCU.64 UR6, c[0x0][0x390] ;  /* 0x00007200ff0677ac */ /* 0x000e220008000a00 */
[----:B------:R-:W1:Y:S01]  /*00b0*/  LDCU.64 UR4, c[0x0][0x358] ;  /* 0x00006b00ff0477ac */ /* 0x000e620008000a00 */
[----:B0-----:R-:W-:-:S04]  /*00c0*/  UISETP.NE.U32.AND UP0, UPT, UR6, URZ, UPT ;  /* 0x000000ff0600728c */ /* 0x001fc8000bf05070 */
[----:B------:R-:W-:-:S09]  /*00d0*/  UISETP.NE.AND.EX UP0, UPT, UR7, URZ, UPT, UP0 ;  /* 0x000000ff0700728c */ /* 0x000fd2000bf05300 */
[----:B-1----:R-:W-:Y:S05]  /*00e0*/  BRA.U !UP0, `(.L_x_0) ;  /* 0x0000000108147547 */ /* 0x002fea000b800000 */
[----:B------:R-:W-:-:S04]  /*00f0*/  IADD3 R2, P0, PT, R0, UR6, RZ ;  /* 0x0000000600027c10 */ /* 0x000fc8000ff1e0ff */
[----:B------:R-:W-:-:S05]  /*0100*/  IADD3.X R3, PT, PT, R5, UR7, RZ, P0, !PT ;  /* 0x0000000705037c10 */ /* 0x000fca00087fe4ff */
[----:B------:R-:W2:Y:S02]  /*0110*/  LDG.E.U8 R2, desc[UR4][R2.64] ;  /* 0x0000000402027981 */ /* 0x000ea4000c1e1100 */
[----:B--2---:R-:W-:-:S13]  /*0120*/  ISETP.NE.AND P0, PT, R2, RZ, PT ;  /* 0x000000ff0200720c */ /* 0x004fda0003f05270 */
[----:B------:R-:W-:Y:S05]  /*0130*/  @!P0 EXIT ;  /* 0x000000000000894d */ /* 0x000fea0003800000 */
.L_x_0:
[----:B------:R-:W0:Y:S01]  /*0140*/  LDCU.128 UR8, c[0x0][0x380] ;  /* 0x00007000ff0877ac */ /* 0x000e220008000c00 */
[C---:B------:R-:W-:Y:S01]  /*0150*/  IMAD.SHL.U32 R8, R0.reuse, 0x8, RZ ;  /* 0x0000000800087824 */ /* 0x040fe200078e00ff */
[----:B------:R-:W-:-:S04]  /*0160*/  SHF.L.U64.HI R0, R0, 0x3, R5 ;  /* 0x0000000300007819 */ /* 0x000fc80000010205 */
[----:B0-----:R-:W-:-:S04]  /*0170*/  IADD3 R2, P0, PT, R8, UR10, RZ ;  /* 0x0000000a08027c10 */ /* 0x001fc8000ff1e0ff */
[----:B------:R-:W-:-:S05]  /*0180*/  IADD3.X R3, PT, PT, R0, UR11, RZ, P0, !PT ;  /* 0x0000000b00037c10 */ /* 0x000fca00087fe4ff */
[----:B------:R-:W2:Y:S04]  /*0190*/  LDG.E.64 R4, desc[UR4][R2.64] ;  /* 0x0000000402047981 */ /* 0x000ea8000c1e1b00 */
[----:B------:R-:W2:Y:S01]  /*01a0*/  LDG.E.64 R6, desc[UR4][R2.64+-0x8] ;  /* 0xfffff80402067981 */ /* 0x000ea2000c1e1b00 */
[----:B------:R-:W-:-:S04]  /*01b0*/  IADD3 R8, P0, PT, R8, UR8, RZ ;  /* 0x0000000808087c10 */ /* 0x000fc8000ff1e0ff */
[----:B------:R-:W-:Y:S01]  /*01c0*/  IADD3.X R9, PT, PT, R0, UR9, RZ, P0, !PT ;  /* 0x0000000900097c10 */ /* 0x000fe200087fe4ff */
[----:B--2---:R-:W-:-:S07]  /*01d0*/  DADD R4, R4, -R6 ;  /* 0x0000000004047229 */ /* 0x004fce0000000806 */
[----:B------:R-:W-:Y:S01]  /*01e0*/  STG.E.64 desc[UR4][R8.64], R4 ;  /* 0x0000000408007986 */ /* 0x000fe2000c101b04 */
[----:B------:R-:W-:Y:S05]  /*01f0*/  EXIT ;  /* 0x000000000000794d */ /* 0x000fea0003800000 */
.L_x_1:
[----:B------:R-:W-:-:S00]  /*0200*/  BRA `(.L_x_1) ;  /* 0xfffffffc00fc7947 */ /* 0x000fc0000383ffff */
[----:B------:R-:W-:-:S00]  /*0210*/  NOP ;  /* 0x0000000000007918 */ /* 0x000fc00000000000 */
        /* <DEDUP_REMOVED lines=14> */
.L_x_2:


//--------------------- .nv.shared.reserved.0     --------------------------
	.section	.nv.shared.reserved.0,"aw",@nobits
	.weak		__nv_reservedSMEM_offset_0_alias
	.size		__nv_reservedSMEM_offset_0_alias, 0, 64
	.other		__nv_reservedSMEM_offset_0_alias,@"STO_CUDA_RESERVED_SHARED STV_DEFAULT"
__nv_reservedSMEM_offset_0_alias:
	.zero		0
	.zero		64


//--------------------- .nv.constant0._Z14calcDTOAKernelPdPKdPKbm --------------------------
	.section	.nv.constant0._Z14calcDTOAKernelPdPKdPKbm,"a",@progbits
	.sectionflags	@""
	.align	4
.nv.constant0._Z14calcDTOAKernelPdPKdPKbm:
	.zero		928


//--------------------- SYMBOLS --------------------------

	.type		.nv.reservedSmem.offset0,@object
	.size		.nv.reservedSmem.offset0,0x4
